	.headerflags	@"EF_CUDA_TEXMODE_UNIFIED EF_CUDA_64BIT_ADDRESS EF_CUDA_ACCELERATORS EF_CUDA_SM90 EF_CUDA_VIRTUAL_SM(EF_CUDA_SM90)"
	.elftype	@"ET_EXEC"


//--------------------- .nv.info                  --------------------------
	.section	.nv.info,"",@"SHT_CUDA_INFO"
	.align	4


	//----- nvinfo : EIATTR_REGCOUNT
	.align		4
        /*0000*/ 	.byte	0x04, 0x2f
        /*0002*/ 	.short	(.L_1 - .L_0)
	.align		4
.L_0:
        /*0004*/ 	.word	index@(triton_poi_fused_cat_view_as_complex_3)
        /*0008*/ 	.word	0x00000014


	//----- nvinfo : EIATTR_MIN_STACK_SIZE
	.align		4
.L_1:
        /*000c*/ 	.byte	0x04, 0x12
        /*000e*/ 	.short	(.L_3 - .L_2)
	.align		4
.L_2:
        /*0010*/ 	.word	index@(triton_poi_fused_cat_view_as_complex_3)
        /*0014*/ 	.word	0x00000000


	//----- nvinfo : EIATTR_FRAME_SIZE
	.align		4
.L_3:
        /*0018*/ 	.byte	0x04, 0x11
        /*001a*/ 	.short	(.L_5 - .L_4)
	.align		4
.L_4:
        /*001c*/ 	.word	index@(triton_poi_fused_cat_view_as_complex_3)
        /*0020*/ 	.word	0x00000000


	//----- nvinfo : EIATTR_MIN_STACK_SIZE
	.align		4
.L_5:
        /*0024*/ 	.byte	0x04, 0x12
        /*0026*/ 	.short	(.L_7 - .L_6)
	.align		4
.L_6:
        /*0028*/ 	.word	index@(triton_poi_fused_cat_view_as_complex_3)
        /*002c*/ 	.word	0x00000000
.L_7:


//--------------------- .nv.info.triton_poi_fused_cat_view_as_complex_3 --------------------------
	.section	.nv.info.triton_poi_fused_cat_view_as_complex_3,"",@"SHT_CUDA_INFO"
	.sectionflags	@""
	.align	4


	//----- nvinfo : EIATTR_CUDA_API_VERSION
	.align		4
        /*0000*/ 	.byte	0x04, 0x37
        /*0002*/ 	.short	(.L_9 - .L_8)
.L_8:
        /*0004*/ 	.word	0x0000007c


	//----- nvinfo : EIATTR_KPARAM_INFO
	.align		4
.L_9:
        /*0008*/ 	.byte	0x04, 0x17
        /*000a*/ 	.short	(.L_11 - .L_10)
.L_10:
        /*000c*/ 	.word	0x00000000
        /*0010*/ 	.short	0x0005
        /*0012*/ 	.short	0x0028
        /*0014*/ 	.byte	0x00, 0xf0, 0x11, 0x00


	//----- nvinfo : EIATTR_KPARAM_INFO
	.align		4
.L_11:
        /*0018*/ 	.byte	0x04, 0x17
        /*001a*/ 	.short	(.L_13 - .L_12)
.L_12:
        /*001c*/ 	.word	0x00000000
        /*0020*/ 	.short	0x0004
        /*0022*/ 	.short	0x0020
        /*0024*/ 	.byte	0x00, 0xf4, 0x21, 0x00


	//----- nvinfo : EIATTR_KPARAM_INFO
	.align		4
.L_13:
        /*0028*/ 	.byte	0x04, 0x17
        /*002a*/ 	.short	(.L_15 - .L_14)
.L_14:
        /*002c*/ 	.word	0x00000000
        /*0030*/ 	.short	0x0003
        /*0032*/ 	.short	0x0018
        /*0034*/ 	.byte	0x00, 0xf4, 0x21, 0x00


	//----- nvinfo : EIATTR_KPARAM_INFO
	.align		4
.L_15:
        /*0038*/ 	.byte	0x04, 0x17
        /*003a*/ 	.short	(.L_17 - .L_16)
.L_16:
        /*003c*/ 	.word	0x00000000
        /*0040*/ 	.short	0x0002
        /*0042*/ 	.short	0x0010
        /*0044*/ 	.byte	0x00, 0xf4, 0x21, 0x00


	//----- nvinfo : EIATTR_KPARAM_INFO
	.align		4
.L_17:
        /*0048*/ 	.byte	0x04, 0x17
        /*004a*/ 	.short	(.L_19 - .L_18)
.L_18:
        /*004c*/ 	.word	0x00000000
        /*0050*/ 	.short	0x0001
        /*0052*/ 	.short	0x0008
        /*0054*/ 	.byte	0x00, 0xf4, 0x21, 0x00


	//----- nvinfo : EIATTR_KPARAM_INFO
	.align		4
.L_19:
        /*0058*/ 	.byte	0x04, 0x17
        /*005a*/ 	.short	(.L_21 - .L_20)
.L_20:
        /*005c*/ 	.word	0x00000000
        /*0060*/ 	.short	0x0000
        /*0062*/ 	.short	0x0000
        /*0064*/ 	.byte	0x00, 0xf4, 0x21, 0x00


	//----- nvinfo : EIATTR_SPARSE_MMA_MASK
	.align		4
.L_21:
        /*0068*/ 	.byte	0x03, 0x50
        /*006a*/ 	.short	0x0000


	//----- nvinfo : EIATTR_MAXREG_COUNT
	.align		4
        /*006c*/ 	.byte	0x03, 0x1b
        /*006e*/ 	.short	0x00ff


	//----- nvinfo : EIATTR_EXIT_INSTR_OFFSETS
	.align		4
        /*0070*/ 	.byte	0x04, 0x1c
        /*0072*/ 	.short	(.L_23 - .L_22)


	//   ....[0]....
.L_22:
        /*0074*/ 	.word	0x00000670


	//   ....[1]....
        /*0078*/ 	.word	0x00000690


	//----- nvinfo : EIATTR_REQNTID
	.align		4
.L_23:
        /*007c*/ 	.byte	0x04, 0x10
        /*007e*/ 	.short	(.L_25 - .L_24)
.L_24:
        /*0080*/ 	.word	0x00000080
        /*0084*/ 	.word	0x00000001
        /*0088*/ 	.word	0x00000001


	//----- nvinfo : EIATTR_CBANK_PARAM_SIZE
	.align		4
.L_25:
        /*008c*/ 	.byte	0x03, 0x19
        /*008e*/ 	.short	0x002c


	//----- nvinfo : EIATTR_PARAM_CBANK
	.align		4
        /*0090*/ 	.byte	0x04, 0x0a
        /*0092*/ 	.short	(.L_27 - .L_26)
	.align		4
.L_26:
        /*0094*/ 	.word	index@(.nv.constant0.triton_poi_fused_cat_view_as_complex_3)
        /*0098*/ 	.short	0x0210
        /*009a*/ 	.short	0x002c


	//----- nvinfo : EIATTR_SW_WAR
	.align		4
.L_27:
        /*009c*/ 	.byte	0x04, 0x36
        /*009e*/ 	.short	(.L_29 - .L_28)
.L_28:
        /*00a0*/ 	.word	0x00000008
.L_29:


//--------------------- .nv.callgraph             --------------------------
	.section	.nv.callgraph,"",@"SHT_CUDA_CALLGRAPH"
	.align	4
	.sectionentsize	8
	.align		4
        /*0000*/ 	.word	0x00000000
	.align		4
        /*0004*/ 	.word	0xffffffff
	.align		4
        /*0008*/ 	.word	0x00000000
	.align		4
        /*000c*/ 	.word	0xfffffffe
	.align		4
        /*0010*/ 	.word	0x00000000
	.align		4
        /*0014*/ 	.word	0xfffffffd
	.align		4
        /*0018*/ 	.word	0x00000000
	.align		4
        /*001c*/ 	.word	0xfffffffc


//--------------------- .text.triton_poi_fused_cat_view_as_complex_3 --------------------------
	.section	.text.triton_poi_fused_cat_view_as_complex_3,"ax",@progbits
	.align	128
        .global         triton_poi_fused_cat_view_as_complex_3
        .type           triton_poi_fused_cat_view_as_complex_3,@function
        .size           triton_poi_fused_cat_view_as_complex_3,(.L_x_1 - triton_poi_fused_cat_view_as_complex_3)
        .other          triton_poi_fused_cat_view_as_complex_3,@"STO_CUDA_ENTRY STV_DEFAULT"
triton_poi_fused_cat_view_as_complex_3:
.text.triton_poi_fused_cat_view_as_complex_3:
[----:B------:R-:W0:Y:S02]  /*0000*/  LDC R1, c[0x0][0x28] ;  /* 0x00000a00ff017b82 */ /* 0x000e240000000800 */
[----:B------:R-:W1:Y:S01]  /*0010*/  S2R R0, SR_CTAID.X ;  /* 0x0000000000007919 */ /* 0x000e620000002500 */
[----:B------:R-:W2:Y:S01]  /*0020*/  LDC.64 R4, c[0x0][0x218] ;  /* 0x00008600ff047b82 */ /* 0x000ea20000000a00 */
[----:B------:R-:W-:Y:S01]  /*0030*/  IMAD.MOV.U32 R14, RZ, RZ, RZ ;  /* 0x000000ffff0e7224 */ /* 0x000fe200078e00ff */
[----:B------:R-:W3:Y:S06]  /*0040*/  S2R R7, SR_TID.X ;  /* 0x0000000000077919 */ /* 0x000eec0000002100 */
[----:B------:R-:W4:Y:S01]  /*0050*/  LDC.64 R12, c[0x0][0x228] ;  /* 0x00008a00ff0c7b82 */ /* 0x000f220000000a00 */
[----:B------:R-:W-:Y:S01]  /*0060*/  CS2R R16, SRZ ;  /* 0x0000000000107805 */ /* 0x000fe2000001ff00 */
[----:B------:R-:W-:-:S06]  /*0070*/  ULDC.64 UR4, c[0x0][0x208] ;  /* 0x0000820000047ab9 */ /* 0x000fcc0000000a00 */
[----:B------:R-:W5:Y:S01]  /*0080*/  LDC.64 R10, c[0x0][0x220] ;  /* 0x00008800ff0a7b82 */ /* 0x000f620000000a00 */
[----:B-1----:R-:W-:Y:S01]  /*0090*/  SHF.R.U32.HI R3, RZ, 0x17, R0 ;  /* 0x00000017ff037819 */ /* 0x002fe20000011600 */
[----:B------:R-:W-:-:S03]  /*00a0*/  IMAD.SHL.U32 R2, R0, 0x100, RZ ;  /* 0x0000010000027824 */ /* 0x000fc600078e00ff */
[----:B------:R-:W-:Y:S01]  /*00b0*/  SGXT.U32 R3, R3, 0x1 ;  /* 0x000000010303781a */ /* 0x000fe20000000000 */
[----:B------:R-:W-:Y:S02]  /*00c0*/  VIADD R6, R2, 0x1 ;  /* 0x0000000102067836 */ /* 0x000fe40000000000 */
[----:B---3--:R-:W-:Y:S02]  /*00d0*/  IMAD.SHL.U32 R2, R7, 0x2, RZ ;  /* 0x0000000207027824 */ /* 0x008fe400078e00ff */
[----:B------:R-:W-:-:S03]  /*00e0*/  IMAD.IADD R7, R6, 0x1, R3 ;  /* 0x0000000106077824 */ /* 0x000fc600078e0203 */
[----:B------:R-:W-:Y:S02]  /*00f0*/  LOP3.LUT R3, R2, 0xfe, RZ, 0xc0, !PT ;  /* 0x000000fe02037812 */ /* 0x000fe400078ec0ff */
[----:B------:R-:W-:Y:S02]  /*0100*/  LOP3.LUT R7, R7, 0xffffff02, RZ, 0xc0, !PT ;  /* 0xffffff0207077812 */ /* 0x000fe400078ec0ff */
[----:B------:R-:W-:-:S03]  /*0110*/  PRMT R2, R3, 0x6540, R0 ;  /* 0x0000654003027816 */ /* 0x000fc60000000000 */
[----:B------:R-:W-:Y:S01]  /*0120*/  IMAD.IADD R7, R6, 0x1, -R7 ;  /* 0x0000000106077824 */ /* 0x000fe200078e0a07 */
[C---:B------:R-:W-:Y:S02]  /*0130*/  ISETP.GE.AND P0, PT, R2.reuse, 0x200, PT ;  /* 0x000002000200780c */ /* 0x040fe40003f06270 */
[----:B------:R-:W-:Y:S02]  /*0140*/  SHF.R.S32.HI R15, RZ, 0x1, R2 ;  /* 0x00000001ff0f7819 */ /* 0x000fe40000011402 */
[C---:B------:R-:W-:Y:S02]  /*0150*/  ISETP.GE.AND P1, PT, R7.reuse, 0x1, PT ;  /* 0x000000010700780c */ /* 0x040fe40003f26270 */
[----:B------:R-:W-:Y:S01]  /*0160*/  ISETP.GT.AND P2, PT, R7, RZ, !P0 ;  /* 0x000000ff0700720c */ /* 0x000fe20004744270 */
[C---:B--2---:R-:W-:Y:S01]  /*0170*/  IMAD.WIDE R8, R15.reuse, 0x4, R4 ;  /* 0x000000040f087825 */ /* 0x044fe200078e0204 */
[----:B------:R-:W-:Y:S01]  /*0180*/  ISETP.LT.AND P3, PT, R2, 0x200, !P1 ;  /* 0x000002000200780c */ /* 0x000fe20004f61270 */
[----:B------:R-:W1:Y:S02]  /*0190*/  LDC.64 R6, c[0x0][0x210] ;  /* 0x00008400ff067b82 */ /* 0x000e640000000a00 */
[----:B----4-:R-:W-:-:S02]  /*01a0*/  IMAD.WIDE R12, R15, 0x4, R12 ;  /* 0x000000040f0c7825 */ /* 0x010fc400078e020c */
[----:B------:R-:W2:Y:S06]  /*01b0*/  @!P0 LDG.E.EL R14, desc[UR4][R8.64] ;  /* 0x00000004080e8981 */ /* 0x000eac000c2e1900 */
[----:B------:R-:W3:Y:S04]  /*01c0*/  @P2 LDG.E.EL R17, desc[UR4][R12.64] ;  /* 0x000000040c112981 */ /* 0x000ee8000c2e1900 */
[----:B------:R2:W4:Y:S01]  /*01d0*/  @P3 LDG.E.EL R16, desc[UR4][R8.64] ;  /* 0x0000000408103981 */ /* 0x000522000c2e1900 */
[----:B------:R-:W-:Y:S01]  /*01e0*/  IMAD.MOV.U32 R3, RZ, RZ, RZ ;  /* 0x000000ffff037224 */ /* 0x000fe200078e00ff */
[----:B------:R-:W-:Y:S01]  /*01f0*/  CS2R R4, SRZ ;  /* 0x0000000000047805 */ /* 0x000fe2000001ff00 */
[----:B-----5:R-:W-:-:S05]  /*0200*/  IMAD.WIDE R10, R15, 0x4, R10 ;  /* 0x000000040f0a7825 */ /* 0x020fca00078e020a */
[----:B------:R-:W5:Y:S01]  /*0210*/  @P2 LDG.E.EL R5, desc[UR4][R10.64] ;  /* 0x000000040a052981 */ /* 0x000f62000c2e1900 */
[----:B-1----:R-:W-:-:S05]  /*0220*/  IMAD.WIDE R6, R15, 0x4, R6 ;  /* 0x000000040f067825 */ /* 0x002fca00078e0206 */
[----:B------:R-:W5:Y:S04]  /*0230*/  @P3 LDG.E.EL R3, desc[UR4][R6.64] ;  /* 0x0000000406033981 */ /* 0x000f68000c2e1900 */
[----:B------:R1:W5:Y:S01]  /*0240*/  @!P0 LDG.E.EL R4, desc[UR4][R6.64] ;  /* 0x0000000406048981 */ /* 0x000362000c2e1900 */
[----:B------:R-:W-:Y:S02]  /*0250*/  SHF.R.S32.HI R0, RZ, 0x17, R0 ;  /* 0x00000017ff007819 */ /* 0x000fe40000011400 */
[----:B--2---:R-:W-:Y:S02]  /*0260*/  SEL R8, R14, RZ, !P0 ;  /* 0x000000ff0e087207 */ /* 0x004fe40004000000 */
[----:B---3--:R-:W-:-:S03]  /*0270*/  SEL R17, R17, RZ, P2 ;  /* 0x000000ff11117207 */ /* 0x008fc60001000000 */
[----:B------:R-:W-:Y:S01]  /*0280*/  FADD R8, RZ, -R8 ;  /* 0x80000008ff087221 */ /* 0x000fe20000000000 */
[----:B----4-:R-:W-:Y:S01]  /*0290*/  SEL R16, R16, RZ, P3 ;  /* 0x000000ff10107207 */ /* 0x010fe20001800000 */
[----:B------:R-:W-:Y:S02]  /*02a0*/  FADD R17, RZ, -R17 ;  /* 0x80000011ff117221 */ /* 0x000fe40000000000 */
[----:B------:R-:W-:Y:S02]  /*02b0*/  FMUL R8, R8, 1.4426950216293334961 ;  /* 0x3fb8aa3b08087820 */ /* 0x000fe40000400000 */
[----:B------:R-:W-:Y:S01]  /*02c0*/  FADD R16, RZ, -R16 ;  /* 0x80000010ff107221 */ /* 0x000fe20000000000 */
[----:B------:R-:W-:Y:S02]  /*02d0*/  FMUL R17, R17, 1.4426950216293334961 ;  /* 0x3fb8aa3b11117820 */ /* 0x000fe40000400000 */
[----:B------:R-:W-:Y:S01]  /*02e0*/  FSETP.GEU.AND P4, PT, R8, -126, PT ;  /* 0xc2fc00000800780b */ /* 0x000fe20003f8e000 */
[----:B------:R-:W-:-:S02]  /*02f0*/  FMUL R16, R16, 1.4426950216293334961 ;  /* 0x3fb8aa3b10107820 */ /* 0x000fc40000400000 */
[----:B------:R-:W-:-:S03]  /*0300*/  FSETP.GEU.AND P5, PT, R17, -126, PT ;  /* 0xc2fc00001100780b */ /* 0x000fc60003fae000 */
[----:B------:R-:W-:-:S07]  /*0310*/  FSETP.GEU.AND P6, PT, R16, -126, PT ;  /* 0xc2fc00001000780b */ /* 0x000fce0003fce000 */
[----:B------:R-:W-:-:S03]  /*0320*/  @!P4 FMUL R8, R8, 0.5 ;  /* 0x3f0000000808c820 */ /* 0x000fc60000400000 */
[----:B------:R-:W-:Y:S01]  /*0330*/  @!P5 FMUL R17, R17, 0.5 ;  /* 0x3f0000001111d820 */ /* 0x000fe20000400000 */
[----:B-1----:R-:W1:Y:S02]  /*0340*/  MUFU.EX2 R6, R8 ;  /* 0x0000000800067308 */ /* 0x002e640000000800 */
[----:B------:R-:W-:-:S06]  /*0350*/  @!P6 FMUL R16, R16, 0.5 ;  /* 0x3f0000001010e820 */ /* 0x000fcc0000400000 */
[----:B------:R-:W2:Y:S08]  /*0360*/  MUFU.EX2 R9, R17 ;  /* 0x0000001100097308 */ /* 0x000eb00000000800 */
[----:B------:R-:W3:Y:S01]  /*0370*/  MUFU.EX2 R7, R16 ;  /* 0x0000001000077308 */ /* 0x000ee20000000800 */
[----:B-1----:R-:W-:-:S04]  /*0380*/  @!P4 FMUL R6, R6, R6 ;  /* 0x000000060606c220 */ /* 0x002fc80000400000 */
[----:B------:R-:W-:Y:S01]  /*0390*/  FADD R10, R6, 1 ;  /* 0x3f800000060a7421 */ /* 0x000fe20000000000 */
[----:B--2---:R-:W-:-:S04]  /*03a0*/  @!P5 FMUL R9, R9, R9 ;  /* 0x000000090909d220 */ /* 0x004fc80000400000 */
[----:B------:R-:W-:Y:S01]  /*03b0*/  FADD R12, R9, 1 ;  /* 0x3f800000090c7421 */ /* 0x000fe20000000000 */
[----:B---3--:R-:W-:Y:S01]  /*03c0*/  @!P6 FMUL R7, R7, R7 ;  /* 0x000000070707e220 */ /* 0x008fe20000400000 */
[----:B------:R-:W-:-:S03]  /*03d0*/  FSETP.GT.AND P4, PT, R10, 8.50705917302346158658e+37, PT ;  /* 0x7e8000000a00780b */ /* 0x000fc60003f84000 */
[----:B------:R-:W-:Y:S01]  /*03e0*/  FADD R11, R7, 1 ;  /* 0x3f800000070b7421 */ /* 0x000fe20000000000 */
[----:B------:R-:W-:Y:S01]  /*03f0*/  SGXT R9, R0, 0x1 ;  /* 0x000000010009781a */ /* 0x000fe20000000200 */
[----:B------:R-:W1:Y:S01]  /*0400*/  LDC.64 R6, c[0x0][0x230] ;  /* 0x00008c00ff067b82 */ /* 0x000e620000000a00 */
[----:B------:R-:W-:Y:S02]  /*0410*/  FSETP.GT.AND P6, PT, R12, 8.50705917302346158658e+37, PT ;  /* 0x7e8000000c00780b */ /* 0x000fe40003fc4000 */
[----:B------:R-:W-:Y:S02]  /*0420*/  FSETP.GT.AND P5, PT, R11, 8.50705917302346158658e+37, PT ;  /* 0x7e8000000b00780b */ /* 0x000fe40003fa4000 */
[CC--:B------:R-:W-:Y:S02]  /*0430*/  LEA.HI R13, R9.reuse, R2.reuse, RZ, 0x5 ;  /* 0x00000002090d7211 */ /* 0x0c0fe400078f28ff */
[----:B------:R-:W-:Y:S02]  /*0440*/  LEA.HI R8, R9, R2, RZ, 0x7 ;  /* 0x0000000209087211 */ /* 0x000fe400078f38ff */
[----:B------:R-:W-:-:S02]  /*0450*/  SHF.R.S32.HI R13, RZ, 0x5, R13 ;  /* 0x00000005ff0d7819 */ /* 0x000fc4000001140d */
[----:B------:R-:W-:Y:S01]  /*0460*/  LEA.HI R9, R9, R2, RZ, 0x3 ;  /* 0x0000000209097211 */ /* 0x000fe200078f18ff */
[----:B------:R-:W-:Y:S01]  /*0470*/  @P4 FMUL R10, R10, 0.25 ;  /* 0x3e8000000a0a4820 */ /* 0x000fe20000400000 */
[----:B------:R-:W-:Y:S01]  /*0480*/  LEA.HI R15, R13, R13, RZ, 0x2 ;  /* 0x0000000d0d0f7211 */ /* 0x000fe200078f10ff */
[----:B------:R-:W-:Y:S01]  /*0490*/  @P6 FMUL R12, R12, 0.25 ;  /* 0x3e8000000c0c6820 */ /* 0x000fe20000400000 */
[----:B------:R-:W-:Y:S01]  /*04a0*/  SHF.R.S32.HI R14, RZ, 0x3, R9 ;  /* 0x00000003ff0e7819 */ /* 0x000fe20000011409 */
[----:B------:R-:W-:Y:S01]  /*04b0*/  @P5 FMUL R11, R11, 0.25 ;  /* 0x3e8000000b0b5820 */ /* 0x000fe20000400000 */
[----:B------:R2:W3:Y:S01]  /*04c0*/  MUFU.RCP R0, R10 ;  /* 0x0000000a00007308 */ /* 0x0004e20000001000 */
[----:B------:R-:W-:Y:S02]  /*04d0*/  LOP3.LUT R17, R8, 0xffffff80, RZ, 0xc0, !PT ;  /* 0xffffff8008117812 */ /* 0x000fe400078ec0ff */
[----:B------:R-:W-:Y:S02]  /*04e0*/  LOP3.LUT R9, R9, 0xfffffff8, RZ, 0xc0, !PT ;  /* 0xfffffff809097812 */ /* 0x000fe400078ec0ff */
[----:B------:R-:W-:-:S02]  /*04f0*/  LOP3.LUT R16, R15, 0x1ffffffc, RZ, 0xc0, !PT ;  /* 0x1ffffffc0f107812 */ /* 0x000fc400078ec0ff */
[----:B--2---:R-:W-:Y:S01]  /*0500*/  LEA.HI R10, R14, R14, RZ, 0x2 ;  /* 0x0000000e0e0a7211 */ /* 0x004fe200078f10ff */
[----:B------:R2:W4:Y:S01]  /*0510*/  MUFU.RCP R8, R11 ;  /* 0x0000000b00087308 */ /* 0x0005220000001000 */
[----:B------:R-:W-:Y:S01]  /*0520*/  IADD3 R17, R17, R2, -R9 ;  /* 0x0000000211117210 */ /* 0x000fe20007ffe809 */
[----:B------:R-:W-:Y:S01]  /*0530*/  IMAD.IADD R16, R13, 0x1, -R16 ;  /* 0x000000010d107824 */ /* 0x000fe200078e0a10 */
[----:B------:R-:W-:Y:S01]  /*0540*/  LOP3.LUT R9, R10, 0x7fffffc, RZ, 0xc0, !PT ;  /* 0x07fffffc0a097812 */ /* 0x000fe200078ec0ff */
[----:B------:R-:W-:-:S04]  /*0550*/  IMAD.MOV.U32 R13, RZ, RZ, 0x3e800000 ;  /* 0x3e800000ff0d7424 */ /* 0x000fc800078e00ff */
[----:B------:R-:W1:Y:S01]  /*0560*/  MUFU.RCP R12, R12 ;  /* 0x0000000c000c7308 */ /* 0x000e620000001000 */
[----:B------:R-:W-:Y:S01]  /*0570*/  IMAD.IADD R14, R14, 0x1, -R9 ;  /* 0x000000010e0e7824 */ /* 0x000fe200078e0a09 */
[C---:B------:R-:W-:Y:S02]  /*0580*/  FSEL R9, R13.reuse, 1, P4 ;  /* 0x3f8000000d097808 */ /* 0x040fe40002000000 */
[C---:B--2---:R-:W-:Y:S01]  /*0590*/  FSEL R11, R13.reuse, 1, P5 ;  /* 0x3f8000000d0b7808 */ /* 0x044fe20002800000 */
[----:B------:R-:W-:Y:S01]  /*05a0*/  IMAD R17, R16, 0x8, R17 ;  /* 0x0000000810117824 */ /* 0x000fe200078e0211 */
[----:B------:R-:W-:Y:S01]  /*05b0*/  FSEL R13, R13, 1, P6 ;  /* 0x3f8000000d0d7808 */ /* 0x000fe20003000000 */
[----:B---3--:R-:W-:Y:S01]  /*05c0*/  FMUL R0, R0, R9 ;  /* 0x0000000900007220 */ /* 0x008fe20000400000 */
[----:B-----5:R-:W-:Y:S01]  /*05d0*/  SEL R9, R3, RZ, P3 ;  /* 0x000000ff03097207 */ /* 0x020fe20001800000 */
[----:B----4-:R-:W-:Y:S01]  /*05e0*/  FMUL R8, R8, R11 ;  /* 0x0000000b08087220 */ /* 0x010fe20000400000 */
[----:B------:R-:W-:Y:S01]  /*05f0*/  SEL R3, R4, RZ, !P0 ;  /* 0x000000ff04037207 */ /* 0x000fe20004000000 */
[----:B------:R-:W-:Y:S01]  /*0600*/  IMAD R17, R14, 0x20, R17 ;  /* 0x000000200e117824 */ /* 0x000fe200078e0211 */
[----:B------:R-:W-:Y:S01]  /*0610*/  SEL R5, R5, RZ, P2 ;  /* 0x000000ff05057207 */ /* 0x000fe20001000000 */
[----:B-1----:R-:W-:Y:S01]  /*0620*/  FMUL R12, R12, R13 ;  /* 0x0000000d0c0c7220 */ /* 0x002fe20000400000 */
[----:B------:R-:W-:Y:S01]  /*0630*/  FMUL R9, R9, R8 ;  /* 0x0000000809097220 */ /* 0x000fe20000400000 */
[----:B------:R-:W-:-:S04]  /*0640*/  IMAD.WIDE R6, R17, 0x4, R6 ;  /* 0x0000000411067825 */ /* 0x000fc800078e0206 */
[----:B------:R-:W-:Y:S01]  /*0650*/  FMUL R8, R3, R0 ;  /* 0x0000000003087220 */ /* 0x000fe20000400000 */
[----:B------:R-:W-:Y:S01]  /*0660*/  @P1 FMUL R9, R5, R12 ;  /* 0x0000000c05091220 */ /* 0x000fe20000400000 */
[----:B------:R-:W-:Y:S06]  /*0670*/  @P0 EXIT ;  /* 0x000000000000094d */ /* 0x000fec0003800000 */
[----:B------:R-:W-:Y:S01]  /*0680*/  STG.E.64 desc[UR4][R6.64], R8 ;  /* 0x0000000806007986 */ /* 0x000fe2000c101b04 */
[----:B------:R-:W-:Y:S05]  /*0690*/  EXIT ;  /* 0x000000000000794d */ /* 0x000fea0003800000 */
.L_x_0:
[----:B------:R-:W-:-:S00]  /*06a0*/  BRA `(.L_x_0) ;  /* 0xfffffffc00fc7947 */ /* 0x000fc0000383ffff */
[----:B------:R-:W-:-:S00]  /*06b0*/  NOP ;  /* 0x0000000000007918 */ /* 0x000fc00000000000 */
        /* <DEDUP_REMOVED lines=12> */
.L_x_1:


//--------------------- .nv.constant0.triton_poi_fused_cat_view_as_complex_3 --------------------------
	.section	.nv.constant0.triton_poi_fused_cat_view_as_complex_3,"a",@progbits
	.sectionflags	@""
	.align	4
.nv.constant0.triton_poi_fused_cat_view_as_complex_3:
	.zero		572
